//
// Generated by NVIDIA NVVM Compiler
//
// Compiler Build ID: CL-36424714
// Cuda compilation tools, release 13.0, V13.0.88
// Based on NVVM 20.0.0
//

.version 9.0
.target sm_100
.address_size 64

	// .globl	_Z6avancePfS_S_PKfS_iS1_S1_Pbf

.visible .entry _Z6avancePfS_S_PKfS_iS1_S1_Pbf(
	.param .u64 .ptr .align 1 _Z6avancePfS_S_PKfS_iS1_S1_Pbf_param_0,
	.param .u64 .ptr .align 1 _Z6avancePfS_S_PKfS_iS1_S1_Pbf_param_1,
	.param .u64 .ptr .align 1 _Z6avancePfS_S_PKfS_iS1_S1_Pbf_param_2,
	.param .u64 .ptr .align 1 _Z6avancePfS_S_PKfS_iS1_S1_Pbf_param_3,
	.param .u64 .ptr .align 1 _Z6avancePfS_S_PKfS_iS1_S1_Pbf_param_4,
	.param .u32 _Z6avancePfS_S_PKfS_iS1_S1_Pbf_param_5,
	.param .u64 .ptr .align 1 _Z6avancePfS_S_PKfS_iS1_S1_Pbf_param_6,
	.param .u64 .ptr .align 1 _Z6avancePfS_S_PKfS_iS1_S1_Pbf_param_7,
	.param .u64 .ptr .align 1 _Z6avancePfS_S_PKfS_iS1_S1_Pbf_param_8,
	.param .f32 _Z6avancePfS_S_PKfS_iS1_S1_Pbf_param_9
)
{
	.reg .pred 	%p<22>;
	.reg .b16 	%rs<6>;
	.reg .b32 	%r<22>;
	.reg .b32 	%f<79>;
	.reg .b64 	%rd<34>;
	.reg .b64 	%fd<26>;

	ld.param.u64 	%rd8, [_Z6avancePfS_S_PKfS_iS1_S1_Pbf_param_0];
	ld.param.u64 	%rd9, [_Z6avancePfS_S_PKfS_iS1_S1_Pbf_param_1];
	ld.param.u64 	%rd10, [_Z6avancePfS_S_PKfS_iS1_S1_Pbf_param_3];
	ld.param.u64 	%rd11, [_Z6avancePfS_S_PKfS_iS1_S1_Pbf_param_4];
	ld.param.u32 	%r6, [_Z6avancePfS_S_PKfS_iS1_S1_Pbf_param_5];
	ld.param.u64 	%rd12, [_Z6avancePfS_S_PKfS_iS1_S1_Pbf_param_6];
	ld.param.u64 	%rd13, [_Z6avancePfS_S_PKfS_iS1_S1_Pbf_param_7];
	ld.param.u64 	%rd14, [_Z6avancePfS_S_PKfS_iS1_S1_Pbf_param_8];
	cvta.to.global.u64 	%rd15, %rd11;
	cvta.to.global.u64 	%rd16, %rd13;
	cvta.to.global.u64 	%rd17, %rd14;
	cvta.to.global.u64 	%rd18, %rd10;
	cvta.to.global.u64 	%rd19, %rd12;
	cvta.to.global.u64 	%rd20, %rd8;
	cvta.to.global.u64 	%rd21, %rd9;
	mov.u32 	%r7, %ctaid.x;
	mov.u32 	%r1, %tid.x;
	mad.lo.s32 	%r8, %r6, %r7, %r1;
	mul.wide.u32 	%rd22, %r8, 4;
	add.s64 	%rd1, %rd21, %rd22;
	ld.global.f32 	%f67, [%rd1];
	add.s64 	%rd2, %rd20, %rd22;
	ld.global.f32 	%f68, [%rd2];
	mul.wide.u32 	%rd23, %r1, 4;
	add.s64 	%rd24, %rd19, %rd23;
	ld.global.f32 	%f28, [%rd24];
	cvt.f64.f32 	%fd1, %f28;
	add.s32 	%r9, %r7, 1;
	cvt.rn.f64.u32 	%fd2, %r9;
	div.rn.f64 	%fd3, %fd1, %fd2;
	cvt.rn.f32.f64 	%f3, %fd3;
	add.s64 	%rd25, %rd18, %rd22;
	ld.global.f32 	%f29, [%rd25];
	cvt.u64.u32 	%rd26, %r7;
	add.s64 	%rd27, %rd17, %rd26;
	ld.global.u8 	%rs1, [%rd27];
	add.s64 	%rd28, %rd16, %rd23;
	ld.global.f32 	%f30, [%rd28];
	mov.f32 	%f31, 0f3F800000;
	sub.f32 	%f4, %f31, %f30;
	cvt.f64.f32 	%fd4, %f29;
	cvt.f64.f32 	%fd5, %f3;
	mov.f64 	%fd6, 0d3FC999999999999A;
	div.rn.f64 	%fd7, %fd6, %fd5;
	add.f64 	%fd8, %fd7, 0d3FE999999999999A;
	mul.f64 	%fd9, %fd8, %fd4;
	cvt.rn.f32.f64 	%f32, %fd9;
	setp.ne.s32 	%p3, %r1, 0;
	setp.lt.u32 	%p4, %r1, %r6;
	and.pred  	%p1, %p3, %p4;
	add.s32 	%r10, %r8, -1;
	mul.wide.u32 	%rd29, %r10, 4;
	add.s64 	%rd3, %rd20, %rd29;
	add.s32 	%r11, %r8, 1;
	mul.wide.u32 	%rd30, %r11, 4;
	add.s64 	%rd4, %rd20, %rd30;
	mul.f32 	%f5, %f32, 0f41200000;
	setp.eq.s32 	%p5, %r1, 0;
	setp.eq.s32 	%p6, %r1, %r6;
	or.pred  	%p2, %p5, %p6;
	mul.hi.s32 	%r12, %r6, -1840700269;
	add.s32 	%r13, %r12, %r6;
	shr.u32 	%r14, %r13, 31;
	shr.s32 	%r15, %r13, 2;
	add.s32 	%r2, %r15, %r14;
	shl.b32 	%r16, %r7, 8;
	mul.wide.u32 	%rd31, %r16, 4;
	add.s64 	%rd32, %rd31, %rd15;
	add.s64 	%rd33, %rd32, 4;
	mov.b32 	%r21, 0;
	not.pred 	%p7, %p1;
	not.pred 	%p9, %p2;
$L__BB0_1:
	@%p7 bra 	$L__BB0_3;
	setp.eq.s16 	%p8, %rs1, 0;
	ld.global.f32 	%f33, [%rd3];
	ld.global.f32 	%f34, [%rd4];
	add.f32 	%f35, %f33, %f34;
	cvt.f64.f32 	%fd10, %f35;
	cvt.f64.f32 	%fd11, %f68;
	add.f64 	%fd12, %fd11, %fd11;
	sub.f64 	%fd13, %fd10, %fd12;
	cvt.rn.f32.f64 	%f36, %fd13;
	add.f32 	%f37, %f5, %f36;
	selp.f32 	%f38, %f36, %f37, %p8;
	fma.rn.f32 	%f39, %f38, %f3, %f67;
	mul.f32 	%f67, %f4, %f39;
	add.f32 	%f68, %f68, %f67;
	st.global.f32 	[%rd2], %f68;
$L__BB0_3:
	bar.sync 	0;
	@%p9 bra 	$L__BB0_5;
	mov.b32 	%r17, 0;
	st.global.u32 	[%rd2], %r17;
	mov.f32 	%f68, 0f00000000;
$L__BB0_5:
	setp.ne.s32 	%p10, %r1, %r2;
	@%p10 bra 	$L__BB0_7;
	st.global.f32 	[%rd33+-4], %f68;
$L__BB0_7:
	@%p7 bra 	$L__BB0_9;
	setp.eq.s16 	%p12, %rs1, 0;
	ld.global.f32 	%f41, [%rd3];
	ld.global.f32 	%f42, [%rd4];
	add.f32 	%f43, %f41, %f42;
	cvt.f64.f32 	%fd14, %f43;
	cvt.f64.f32 	%fd15, %f68;
	add.f64 	%fd16, %fd15, %fd15;
	sub.f64 	%fd17, %fd14, %fd16;
	cvt.rn.f32.f64 	%f44, %fd17;
	add.f32 	%f45, %f5, %f44;
	selp.f32 	%f46, %f44, %f45, %p12;
	fma.rn.f32 	%f47, %f46, %f3, %f67;
	mul.f32 	%f67, %f4, %f47;
	add.f32 	%f68, %f68, %f67;
	st.global.f32 	[%rd2], %f68;
$L__BB0_9:
	bar.sync 	0;
	@%p9 bra 	$L__BB0_11;
	mov.b32 	%r18, 0;
	st.global.u32 	[%rd2], %r18;
	mov.f32 	%f68, 0f00000000;
$L__BB0_11:
	@%p7 bra 	$L__BB0_13;
	setp.eq.s16 	%p15, %rs1, 0;
	ld.global.f32 	%f49, [%rd3];
	ld.global.f32 	%f50, [%rd4];
	add.f32 	%f51, %f49, %f50;
	cvt.f64.f32 	%fd18, %f51;
	cvt.f64.f32 	%fd19, %f68;
	add.f64 	%fd20, %fd19, %fd19;
	sub.f64 	%fd21, %fd18, %fd20;
	cvt.rn.f32.f64 	%f52, %fd21;
	add.f32 	%f53, %f5, %f52;
	selp.f32 	%f54, %f52, %f53, %p15;
	fma.rn.f32 	%f55, %f54, %f3, %f67;
	mul.f32 	%f67, %f4, %f55;
	add.f32 	%f68, %f68, %f67;
	st.global.f32 	[%rd2], %f68;
$L__BB0_13:
	bar.sync 	0;
	@%p9 bra 	$L__BB0_15;
	mov.b32 	%r19, 0;
	st.global.u32 	[%rd2], %r19;
	mov.f32 	%f68, 0f00000000;
$L__BB0_15:
	setp.ne.s32 	%p17, %r1, %r2;
	@%p17 bra 	$L__BB0_17;
	st.global.f32 	[%rd33], %f68;
$L__BB0_17:
	@%p7 bra 	$L__BB0_19;
	setp.eq.s16 	%p19, %rs1, 0;
	ld.global.f32 	%f57, [%rd3];
	ld.global.f32 	%f58, [%rd4];
	add.f32 	%f59, %f57, %f58;
	cvt.f64.f32 	%fd22, %f59;
	cvt.f64.f32 	%fd23, %f68;
	add.f64 	%fd24, %fd23, %fd23;
	sub.f64 	%fd25, %fd22, %fd24;
	cvt.rn.f32.f64 	%f60, %fd25;
	add.f32 	%f61, %f5, %f60;
	selp.f32 	%f62, %f60, %f61, %p19;
	fma.rn.f32 	%f63, %f62, %f3, %f67;
	mul.f32 	%f67, %f4, %f63;
	add.f32 	%f68, %f68, %f67;
	st.global.f32 	[%rd2], %f68;
$L__BB0_19:
	bar.sync 	0;
	@%p9 bra 	$L__BB0_21;
	mov.b32 	%r20, 0;
	st.global.u32 	[%rd2], %r20;
	mov.f32 	%f68, 0f00000000;
$L__BB0_21:
	add.s32 	%r21, %r21, 4;
	add.s64 	%rd33, %rd33, 8;
	setp.ne.s32 	%p21, %r21, 512;
	@%p21 bra 	$L__BB0_1;
	st.global.f32 	[%rd1], %f67;
	ret;

}


// ===== COMPILED SASS (sm_100) =====

	.target	sm_100

	.elftype	@"ET_EXEC"


//--------------------- .note.nv.tkinfo           --------------------------
	.section	.note.nv.tkinfo,"",@"SHT_NOTE"
	.sectionflags	@"SHF_NOTE_NV_TKINFO"
	.tkinfo
        /*0018*/ 	.word	0x00000002
        /*0030*/ 	.string	""
        /*0030*/ 	.string	"ptxas"
        /*0030*/ 	.string	"Cuda compilation tools, release 13.0, V13.0.88"
        /*0030*/ 	.string	"Build cuda_13.0.r13.0/compiler.36424714_0"
        /*0030*/ 	.string	"-arch sm_100 -m 64 "



//--------------------- .note.nv.cuinfo           --------------------------
	.section	.note.nv.cuinfo,"",@"SHT_NOTE"
	.sectionflags	@"SHF_NOTE_NV_CUINFO"
        /*0018*/ 	.short	0x0002
        /*001a*/ 	.short	0x0064
        /*001c*/ 	.short	0x0082
	.zero		2


//--------------------- .nv.info                  --------------------------
	.section	.nv.info,"",@"SHT_CUDA_INFO"
	.align	4


	//----- nvinfo : EIATTR_REGCOUNT
	.align		4
        /*0000*/ 	.byte	0x04, 0x2f
        /*0002*/ 	.short	(.L_1 - .L_0)
	.align		4
.L_0:
        /*0004*/ 	.word	index@(_Z6avancePfS_S_PKfS_iS1_S1_Pbf)
        /*0008*/ 	.word	0x00000024


	//----- nvinfo : EIATTR_FRAME_SIZE
	.align		4
.L_1:
        /*000c*/ 	.byte	0x04, 0x11
        /*000e*/ 	.short	(.L_3 - .L_2)
	.align		4
.L_2:
        /*0010*/ 	.word	index@($__internal_0_$__cuda_sm20_div_rn_f64_full)
        /*0014*/ 	.word	0x00000000


	//----- nvinfo : EIATTR_FRAME_SIZE
	.align		4
.L_3:
        /*0018*/ 	.byte	0x04, 0x11
        /*001a*/ 	.short	(.L_5 - .L_4)
	.align		4
.L_4:
        /*001c*/ 	.word	index@(_Z6avancePfS_S_PKfS_iS1_S1_Pbf)
        /*0020*/ 	.word	0x00000000


	//----- nvinfo : EIATTR_MIN_STACK_SIZE
	.align		4
.L_5:
        /*0024*/ 	.byte	0x04, 0x12
        /*0026*/ 	.short	(.L_7 - .L_6)
	.align		4
.L_6:
        /*0028*/ 	.word	index@(_Z6avancePfS_S_PKfS_iS1_S1_Pbf)
        /*002c*/ 	.word	0x00000000
.L_7:


//--------------------- .nv.compat                --------------------------
	.section	.nv.compat,"",@"SHT_CUDA_COMPAT_INFO"
	.align	4
        /*0000*/ 	.byte	0x02, 0x09, 0x00, 0x00, 0x02, 0x02, 0x01, 0x00, 0x02, 0x05, 0x05, 0x00, 0x03, 0x07, 0x01, 0x01
        /*0010*/ 	.byte	0x02, 0x03, 0x00, 0x00, 0x02, 0x06, 0x01, 0x00, 0x04, 0x0b, 0x08, 0x00, 0x01, 0x00, 0x00, 0x00
        /*0020*/ 	.byte	0x00, 0x00, 0x00, 0x00


//--------------------- .nv.info._Z6avancePfS_S_PKfS_iS1_S1_Pbf --------------------------
	.section	.nv.info._Z6avancePfS_S_PKfS_iS1_S1_Pbf,"",@"SHT_CUDA_INFO"
	.sectionflags	@""
	.align	4


	//----- nvinfo : EIATTR_CUDA_API_VERSION
	.align		4
        /*0000*/ 	.byte	0x04, 0x37
        /*0002*/ 	.short	(.L_9 - .L_8)
.L_8:
        /*0004*/ 	.word	0x00000082


	//----- nvinfo : EIATTR_KPARAM_INFO
	.align		4
.L_9:
        /*0008*/ 	.byte	0x04, 0x17
        /*000a*/ 	.short	(.L_11 - .L_10)
.L_10:
        /*000c*/ 	.word	0x00000000
        /*0010*/ 	.short	0x0009
        /*0012*/ 	.short	0x0048
        /*0014*/ 	.byte	0x00, 0xf0, 0x11, 0x00


	//----- nvinfo : EIATTR_KPARAM_INFO
	.align		4
.L_11:
        /*0018*/ 	.byte	0x04, 0x17
        /*001a*/ 	.short	(.L_13 - .L_12)
.L_12:
        /*001c*/ 	.word	0x00000000
        /*0020*/ 	.short	0x0008
        /*0022*/ 	.short	0x0040
        /*0024*/ 	.byte	0x00, 0xf5, 0x21, 0x00


	//----- nvinfo : EIATTR_KPARAM_INFO
	.align		4
.L_13:
        /*0028*/ 	.byte	0x04, 0x17
        /*002a*/ 	.short	(.L_15 - .L_14)
.L_14:
        /*002c*/ 	.word	0x00000000
        /*0030*/ 	.short	0x0007
        /*0032*/ 	.short	0x0038
        /*0034*/ 	.byte	0x00, 0xf5, 0x21, 0x00


	//----- nvinfo : EIATTR_KPARAM_INFO
	.align		4
.L_15:
        /*0038*/ 	.byte	0x04, 0x17
        /*003a*/ 	.short	(.L_17 - .L_16)
.L_16:
        /*003c*/ 	.word	0x00000000
        /*0040*/ 	.short	0x0006
        /*0042*/ 	.short	0x0030
        /*0044*/ 	.byte	0x00, 0xf5, 0x21, 0x00


	//----- nvinfo : EIATTR_KPARAM_INFO
	.align		4
.L_17:
        /*0048*/ 	.byte	0x04, 0x17
        /*004a*/ 	.short	(.L_19 - .L_18)
.L_18:
        /*004c*/ 	.word	0x00000000
        /*0050*/ 	.short	0x0005
        /*0052*/ 	.short	0x0028
        /*0054*/ 	.byte	0x00, 0xf0, 0x11, 0x00


	//----- nvinfo : EIATTR_KPARAM_INFO
	.align		4
.L_19:
        /*0058*/ 	.byte	0x04, 0x17
        /*005a*/ 	.short	(.L_21 - .L_20)
.L_20:
        /*005c*/ 	.word	0x00000000
        /*0060*/ 	.short	0x0004
        /*0062*/ 	.short	0x0020
        /*0064*/ 	.byte	0x00, 0xf5, 0x21, 0x00


	//----- nvinfo : EIATTR_KPARAM_INFO
	.align		4
.L_21:
        /*0068*/ 	.byte	0x04, 0x17
        /*006a*/ 	.short	(.L_23 - .L_22)
.L_22:
        /*006c*/ 	.word	0x00000000
        /*0070*/ 	.short	0x0003
        /*0072*/ 	.short	0x0018
        /*0074*/ 	.byte	0x00, 0xf5, 0x21, 0x00


	//----- nvinfo : EIATTR_KPARAM_INFO
	.align		4
.L_23:
        /*0078*/ 	.byte	0x04, 0x17
        /*007a*/ 	.short	(.L_25 - .L_24)
.L_24:
        /*007c*/ 	.word	0x00000000
        /*0080*/ 	.short	0x0002
        /*0082*/ 	.short	0x0010
        /*0084*/ 	.byte	0x00, 0xf5, 0x21, 0x00


	//----- nvinfo : EIATTR_KPARAM_INFO
	.align		4
.L_25:
        /*0088*/ 	.byte	0x04, 0x17
        /*008a*/ 	.short	(.L_27 - .L_26)
.L_26:
        /*008c*/ 	.word	0x00000000
        /*0090*/ 	.short	0x0001
        /*0092*/ 	.short	0x0008
        /*0094*/ 	.byte	0x00, 0xf5, 0x21, 0x00


	//----- nvinfo : EIATTR_KPARAM_INFO
	.align		4
.L_27:
        /*0098*/ 	.byte	0x04, 0x17
        /*009a*/ 	.short	(.L_29 - .L_28)
.L_28:
        /*009c*/ 	.word	0x00000000
        /*00a0*/ 	.short	0x0000
        /*00a2*/ 	.short	0x0000
        /*00a4*/ 	.byte	0x00, 0xf5, 0x21, 0x00


	//----- nvinfo : EIATTR_SPARSE_MMA_MASK
	.align		4
.L_29:
        /*00a8*/ 	.byte	0x03, 0x50
        /*00aa*/ 	.short	0x0000


	//----- nvinfo : EIATTR_MAXREG_COUNT
	.align		4
        /*00ac*/ 	.byte	0x03, 0x1b
        /*00ae*/ 	.short	0x00ff


	//----- nvinfo : EIATTR_NUM_BARRIERS
	.align		4
        /*00b0*/ 	.byte	0x02, 0x4c
        /*00b2*/ 	.byte	0x01
	.zero		1


	//----- nvinfo : EIATTR_MERCURY_ISA_VERSION
	.align		4
        /*00b4*/ 	.byte	0x03, 0x5f
        /*00b6*/ 	.short	0x0101


	//----- nvinfo : EIATTR_VRC_CTA_INIT_COUNT
	.align		4
        /*00b8*/ 	.byte	0x02, 0x4a
	.zero		1
	.zero		1


	//----- nvinfo : EIATTR_EXIT_INSTR_OFFSETS
	.align		4
        /*00bc*/ 	.byte	0x04, 0x1c
        /*00be*/ 	.short	(.L_31 - .L_30)


	//   ....[0]....
.L_30:
        /*00c0*/ 	.word	0x00000bb0


	//----- nvinfo : EIATTR_CRS_STACK_SIZE
	.align		4
.L_31:
        /*00c4*/ 	.byte	0x04, 0x1e
        /*00c6*/ 	.short	(.L_33 - .L_32)
.L_32:
        /*00c8*/ 	.word	0x00000000


	//----- nvinfo : EIATTR_CBANK_PARAM_SIZE
	.align		4
.L_33:
        /*00cc*/ 	.byte	0x03, 0x19
        /*00ce*/ 	.short	0x004c


	//----- nvinfo : EIATTR_PARAM_CBANK
	.align		4
        /*00d0*/ 	.byte	0x04, 0x0a
        /*00d2*/ 	.short	(.L_35 - .L_34)
	.align		4
.L_34:
        /*00d4*/ 	.word	index@(.nv.constant0._Z6avancePfS_S_PKfS_iS1_S1_Pbf)
        /*00d8*/ 	.short	0x0380
        /*00da*/ 	.short	0x004c


	//----- nvinfo : EIATTR_SW_WAR
	.align		4
.L_35:
        /*00dc*/ 	.byte	0x04, 0x36
        /*00de*/ 	.short	(.L_37 - .L_36)
.L_36:
        /*00e0*/ 	.word	0x00000008
.L_37:


//--------------------- .nv.callgraph             --------------------------
	.section	.nv.callgraph,"",@"SHT_CUDA_CALLGRAPH"
	.align	4
	.sectionentsize	8
	.align		4
        /*0000*/ 	.word	0x00000000
	.align		4
        /*0004*/ 	.word	0xffffffff
	.align		4
        /*0008*/ 	.word	0x00000000
	.align		4
        /*000c*/ 	.word	0xfffffffe
	.align		4
        /*0010*/ 	.word	0x00000000
	.align		4
        /*0014*/ 	.word	0xfffffffd
	.align		4
        /*0018*/ 	.word	0x00000000
	.align		4
        /*001c*/ 	.word	0xfffffffc


//--------------------- .text._Z6avancePfS_S_PKfS_iS1_S1_Pbf --------------------------
	.section	.text._Z6avancePfS_S_PKfS_iS1_S1_Pbf,"ax",@progbits
	.align	128
        .global         _Z6avancePfS_S_PKfS_iS1_S1_Pbf
        .type           _Z6avancePfS_S_PKfS_iS1_S1_Pbf,@function
        .size           _Z6avancePfS_S_PKfS_iS1_S1_Pbf,(.L_x_11 - _Z6avancePfS_S_PKfS_iS1_S1_Pbf)
        .other          _Z6avancePfS_S_PKfS_iS1_S1_Pbf,@"STO_CUDA_ENTRY STV_DEFAULT"
_Z6avancePfS_S_PKfS_iS1_S1_Pbf:
.text._Z6avancePfS_S_PKfS_iS1_S1_Pbf:
[----:B------:R-:W-:Y:S01]  /*0000*/  LDC R1, c[0x0][0x37c] ;  /* 0x0000df00ff017b82 */ /* 0x000fe20000000800 */
[----:B------:R-:W0:Y:S07]  /*0010*/  S2R R23, SR_TID.X ;  /* 0x0000000000177919 */ /* 0x000e2e0000002100 */
[----:B------:R-:W0:Y:S01]  /*0020*/  LDC.64 R6, c[0x0][0x3b0] ;  /* 0x0000ec00ff067b82 */ /* 0x000e220000000a00 */
[----:B------:R-:W1:Y:S07]  /*0030*/  LDCU.64 UR12, c[0x0][0x358] ;  /* 0x00006b00ff0c77ac */ /* 0x000e6e0008000a00 */
[----:B------:R-:W2:Y:S08]  /*0040*/  S2UR UR10, SR_CTAID.X ;  /* 0x00000000000a79c3 */ /* 0x000eb00000002500 */
[----:B------:R-:W2:Y:S08]  /*0050*/  LDC R24, c[0x0][0x3a8] ;  /* 0x0000ea00ff187b82 */ /* 0x000eb00000000800 */
[----:B------:R-:W3:Y:S01]  /*0060*/  LDC.64 R4, c[0x0][0x388] ;  /* 0x0000e200ff047b82 */ /* 0x000ee20000000a00 */
[----:B0-----:R-:W-:-:S07]  /*0070*/  IMAD.WIDE.U32 R6, R23, 0x4, R6 ;  /* 0x0000000417067825 */ /* 0x001fce00078e0006 */
[----:B------:R-:W0:Y:S01]  /*0080*/  LDC.64 R2, c[0x0][0x380] ;  /* 0x0000e000ff027b82 */ /* 0x000e220000000a00 */
[----:B-1----:R1:W4:Y:S01]  /*0090*/  LDG.E R0, desc[UR12][R6.64] ;  /* 0x0000000c06007981 */ /* 0x002322000c1e1900 */
[----:B--2---:R-:W-:-:S04]  /*00a0*/  IMAD R24, R24, UR10, R23 ;  /* 0x0000000a18187c24 */ /* 0x004fc8000f8e0217 */
[----:B---3--:R-:W-:-:S05]  /*00b0*/  IMAD.WIDE.U32 R4, R24, 0x4, R4 ;  /* 0x0000000418047825 */ /* 0x008fca00078e0004 */
[----:B------:R2:W5:Y:S01]  /*00c0*/  LDG.E R25, desc[UR12][R4.64] ;  /* 0x0000000c04197981 */ /* 0x000562000c1e1900 */
[----:B0-----:R-:W-:-:S05]  /*00d0*/  IMAD.WIDE.U32 R2, R24, 0x4, R2 ;  /* 0x0000000418027825 */ /* 0x001fca00078e0002 */
[----:B------:R2:W5:Y:S01]  /*00e0*/  LDG.E R26, desc[UR12][R2.64] ;  /* 0x0000000c021a7981 */ /* 0x000562000c1e1900 */
[----:B------:R-:W-:-:S09]  /*00f0*/  UIADD3 UR4, UPT, UPT, UR10, 0x1, URZ ;  /* 0x000000010a047890 */ /* 0x000fd2000fffe0ff */
[----:B-1----:R-:W0:Y:S01]  /*0100*/  I2F.F64.U32 R6, UR4 ;  /* 0x0000000400067d12 */ /* 0x002e220008201800 */
[----:B------:R-:W-:-:S07]  /*0110*/  IMAD.MOV.U32 R8, RZ, RZ, 0x1 ;  /* 0x00000001ff087424 */ /* 0x000fce00078e00ff */
[----:B0-----:R-:W0:Y:S02]  /*0120*/  MUFU.RCP64H R9, R7 ;  /* 0x0000000700097308 */ /* 0x001e240000001800 */
[----:B0-----:R-:W-:-:S08]  /*0130*/  DFMA R10, -R6, R8, 1 ;  /* 0x3ff00000060a742b */ /* 0x001fd00000000108 */
[----:B------:R-:W-:-:S08]  /*0140*/  DFMA R10, R10, R10, R10 ;  /* 0x0000000a0a0a722b */ /* 0x000fd0000000000a */
[----:B------:R-:W-:-:S08]  /*0150*/  DFMA R10, R8, R10, R8 ;  /* 0x0000000a080a722b */ /* 0x000fd00000000008 */
[----:B------:R-:W-:-:S08]  /*0160*/  DFMA R12, -R6, R10, 1 ;  /* 0x3ff00000060c742b */ /* 0x000fd0000000010a */
[----:B------:R-:W-:Y:S01]  /*0170*/  DFMA R12, R10, R12, R10 ;  /* 0x0000000c0a0c722b */ /* 0x000fe2000000000a */
[----:B------:R-:W-:Y:S01]  /*0180*/  BSSY.RECONVERGENT B0, `(.L_x_0) ;  /* 0x0000011000007945 */ /* 0x000fe20003800200 */
[----:B----4-:R-:W0:Y:S06]  /*0190*/  F2F.F64.F32 R8, R0 ;  /* 0x0000000000087310 */ /* 0x010e2c0000201800 */
[----:B0-----:R-:W-:-:S08]  /*01a0*/  DMUL R28, R8, R12 ;  /* 0x0000000c081c7228 */ /* 0x001fd00000000000 */
[----:B------:R-:W-:-:S08]  /*01b0*/  DFMA R10, -R6, R28, R8 ;  /* 0x0000001c060a722b */ /* 0x000fd00000000108 */
[----:B------:R-:W-:Y:S01]  /*01c0*/  DFMA R28, R12, R10, R28 ;  /* 0x0000000a0c1c722b */ /* 0x000fe2000000001c */
[----:B------:R-:W-:-:S09]  /*01d0*/  FSETP.GEU.AND P1, PT, |R9|, 6.5827683646048100446e-37, PT ;  /* 0x036000000900780b */ /* 0x000fd20003f2e200 */
[----:B------:R-:W-:-:S05]  /*01e0*/  FFMA R10, RZ, R7, R29 ;  /* 0x00000007ff0a7223 */ /* 0x000fca000000001d */
[----:B------:R-:W-:-:S13]  /*01f0*/  FSETP.GT.AND P0, PT, |R10|, 1.469367938527859385e-39, PT ;  /* 0x001000000a00780b */ /* 0x000fda0003f04200 */
[----:B--2---:R-:W-:Y:S05]  /*0200*/  @P0 BRA P1, `(.L_x_1) ;  /* 0x0000000000200947 */ /* 0x004fea0000800000 */
[----:B------:R-:W-:Y:S01]  /*0210*/  IMAD.MOV.U32 R12, RZ, RZ, R8 ;  /* 0x000000ffff0c7224 */ /* 0x000fe200078e0008 */
[----:B------:R-:W-:Y:S01]  /*0220*/  MOV R10, R6 ;  /* 0x00000006000a7202 */ /* 0x000fe20000000f00 */
[----:B------:R-:W-:Y:S01]  /*0230*/  IMAD.MOV.U32 R13, RZ, RZ, R9 ;  /* 0x000000ffff0d7224 */ /* 0x000fe200078e0009 */
[----:B------:R-:W-:Y:S01]  /*0240*/  MOV R22, 0x270 ;  /* 0x0000027000167802 */ /* 0x000fe20000000f00 */
[----:B------:R-:W-:-:S07]  /*0250*/  IMAD.MOV.U32 R11, RZ, RZ, R7 ;  /* 0x000000ffff0b7224 */ /* 0x000fce00078e0007 */
[----:B-----5:R-:W-:Y:S05]  /*0260*/  CALL.REL.NOINC `($__internal_0_$__cuda_sm20_div_rn_f64_full) ;  /* 0x0000000800547944 */ /* 0x020fea0003c00000 */
[----:B------:R-:W-:Y:S02]  /*0270*/  IMAD.MOV.U32 R28, RZ, RZ, R16 ;  /* 0x000000ffff1c7224 */ /* 0x000fe400078e0010 */
[----:B------:R-:W-:-:S07]  /*0280*/  IMAD.MOV.U32 R29, RZ, RZ, R17 ;  /* 0x000000ffff1d7224 */ /* 0x000fce00078e0011 */
.L_x_1:
[----:B------:R-:W-:Y:S05]  /*0290*/  BSYNC.RECONVERGENT B0 ;  /* 0x0000000000007941 */ /* 0x000fea0003800200 */
.L_x_0:
[----:B------:R-:W0:Y:S01]  /*02a0*/  LDC.64 R6, c[0x0][0x398] ;  /* 0x0000e600ff067b82 */ /* 0x000e220000000a00 */
[----:B------:R-:W1:Y:S07]  /*02b0*/  LDCU.64 UR4, c[0x0][0x3c0] ;  /* 0x00007800ff0477ac */ /* 0x000e6e0008000a00 */
[----:B------:R-:W2:Y:S01]  /*02c0*/  LDC.64 R8, c[0x0][0x3b8] ;  /* 0x0000ee00ff087b82 */ /* 0x000ea20000000a00 */
[----:B-1----:R-:W-:Y:S01]  /*02d0*/  UIADD3 UR4, UP0, UPT, UR10, UR4, URZ ;  /* 0x000000040a047290 */ /* 0x002fe2000ff1e0ff */
[----:B0-----:R-:W-:-:S03]  /*02e0*/  IMAD.WIDE.U32 R6, R24, 0x4, R6 ;  /* 0x0000000418067825 */ /* 0x001fc600078e0006 */
[----:B------:R-:W-:-:S03]  /*02f0*/  UIADD3.X UR5, UPT, UPT, URZ, UR5, URZ, UP0, !UPT ;  /* 0x00000005ff057290 */ /* 0x000fc600087fe4ff */
[----:B------:R-:W3:Y:S01]  /*0300*/  LDG.E R6, desc[UR12][R6.64] ;  /* 0x0000000c06067981 */ /* 0x000ee2000c1e1900 */
[----:B--2---:R-:W-:Y:S01]  /*0310*/  IMAD.WIDE.U32 R8, R23, 0x4, R8 ;  /* 0x0000000417087825 */ /* 0x004fe200078e0008 */
[----:B------:R-:W-:-:S03]  /*0320*/  MOV R16, UR4 ;  /* 0x0000000400107c02 */ /* 0x000fc60008000f00 */
[----:B------:R-:W-:Y:S01]  /*0330*/  IMAD.U32 R17, RZ, RZ, UR5 ;  /* 0x00000005ff117e24 */ /* 0x000fe2000f8e00ff */
[----:B------:R0:W2:Y:S04]  /*0340*/  LDG.E R0, desc[UR12][R8.64] ;  /* 0x0000000c08007981 */ /* 0x0000a8000c1e1900 */
[----:B------:R1:W5:Y:S01]  /*0350*/  LDG.E.U8 R27, desc[UR12][R16.64] ;  /* 0x0000000c101b7981 */ /* 0x000362000c1e1100 */
[----:B------:R-:W4:Y:S01]  /*0360*/  F2F.F32.F64 R28, R28 ;  /* 0x0000001c001c7310 */ /* 0x000f220000301000 */
[----:B------:R-:W-:Y:S01]  /*0370*/  IMAD.MOV.U32 R12, RZ, RZ, 0x1 ;  /* 0x00000001ff0c7424 */ /* 0x000fe200078e00ff */
[----:B------:R-:W-:Y:S01]  /*0380*/  UMOV UR4, 0x9999999a ;  /* 0x9999999a00047882 */ /* 0x000fe20000000000 */
[----:B------:R-:W-:Y:S01]  /*0390*/  UMOV UR5, 0x3fc99999 ;  /* 0x3fc9999900057882 */ /* 0x000fe20000000000 */
[----:B------:R-:W-:Y:S04]  /*03a0*/  BSSY.RECONVERGENT B0, `(.L_x_2) ;  /* 0x0000016000007945 */ /* 0x000fe80003800200 */
[----:B----4-:R-:W4:Y:S08]  /*03b0*/  F2F.F64.F32 R10, R28 ;  /* 0x0000001c000a7310 */ /* 0x010f300000201800 */
[----:B----4-:R-:W4:Y:S02]  /*03c0*/  MUFU.RCP64H R13, R11 ;  /* 0x0000000b000d7308 */ /* 0x010f240000001800 */
[----:B----4-:R-:W-:-:S08]  /*03d0*/  DFMA R14, -R10, R12, 1 ;  /* 0x3ff000000a0e742b */ /* 0x010fd0000000010c */
[----:B------:R-:W-:-:S08]  /*03e0*/  DFMA R14, R14, R14, R14 ;  /* 0x0000000e0e0e722b */ /* 0x000fd0000000000e */
[----:B------:R-:W-:-:S08]  /*03f0*/  DFMA R14, R12, R14, R12 ;  /* 0x0000000e0c0e722b */ /* 0x000fd0000000000c */
[----:B0-----:R-:W-:-:S08]  /*0400*/  DFMA R8, -R10, R14, 1 ;  /* 0x3ff000000a08742b */ /* 0x001fd0000000010e */
[----:B------:R-:W-:-:S08]  /*0410*/  DFMA R8, R14, R8, R14 ;  /* 0x000000080e08722b */ /* 0x000fd0000000000e */
[----:B------:R-:W-:-:S08]  /*0420*/  DMUL R12, R8, UR4 ;  /* 0x00000004080c7c28 */ /* 0x000fd00008000000 */
[----:B------:R-:W-:-:S08]  /*0430*/  DFMA R14, -R10, R12, UR4 ;  /* 0x000000040a0e7e2b */ /* 0x000fd0000800010c */
[----:B------:R-:W-:-:S10]  /*0440*/  DFMA R8, R8, R14, R12 ;  /* 0x0000000e0808722b */ /* 0x000fd4000000000c */
[----:B------:R-:W-:-:S05]  /*0450*/  FFMA R12, RZ, R11, R9 ;  /* 0x0000000bff0c7223 */ /* 0x000fca0000000009 */
[----:B------:R-:W-:Y:S01]  /*0460*/  FSETP.GT.AND P0, PT, |R12|, 1.469367938527859385e-39, PT ;  /* 0x001000000c00780b */ /* 0x000fe20003f04200 */
[----:B---3--:R-:W0:Y:S01]  /*0470*/  F2F.F64.F32 R6, R6 ;  /* 0x0000000600067310 */ /* 0x008e220000201800 */
[----:B--2---:R-:W-:-:S11]  /*0480*/  FADD R29, -R0, 1 ;  /* 0x3f800000001d7421 */ /* 0x004fd60000000100 */
[----:B-1----:R-:W-:Y:S05]  /*0490*/  @P0 BRA `(.L_x_3) ;  /* 0x0000000000180947 */ /* 0x002fea0003800000 */
[----:B------:R-:W-:Y:S01]  /*04a0*/  IMAD.MOV.U32 R12, RZ, RZ, -0x66666666 ;  /* 0x9999999aff0c7424 */ /* 0x000fe200078e00ff */
[----:B------:R-:W-:Y:S02]  /*04b0*/  MOV R13, 0x3fc99999 ;  /* 0x3fc99999000d7802 */ /* 0x000fe40000000f00 */
[----:B------:R-:W-:-:S07]  /*04c0*/  MOV R22, 0x4e0 ;  /* 0x000004e000167802 */ /* 0x000fce0000000f00 */
[----:B0----5:R-:W-:Y:S05]  /*04d0*/  CALL.REL.NOINC `($__internal_0_$__cuda_sm20_div_rn_f64_full) ;  /* 0x0000000400b87944 */ /* 0x021fea0003c00000 */
[----:B------:R-:W-:Y:S02]  /*04e0*/  IMAD.MOV.U32 R8, RZ, RZ, R16 ;  /* 0x000000ffff087224 */ /* 0x000fe400078e0010 */
[----:B------:R-:W-:-:S07]  /*04f0*/  IMAD.MOV.U32 R9, RZ, RZ, R17 ;  /* 0x000000ffff097224 */ /* 0x000fce00078e0011 */
.L_x_3:
[----:B------:R-:W-:Y:S05]  /*0500*/  BSYNC.RECONVERGENT B0 ;  /* 0x0000000000007941 */ /* 0x000fea0003800200 */
.L_x_2:
[----:B------:R-:W-:Y:S01]  /*0510*/  UMOV UR6, 0x9999999a ;  /* 0x9999999a00067882 */ /* 0x000fe20000000000 */
[----:B------:R-:W-:Y:S01]  /*0520*/  UMOV UR7, 0x3fe99999 ;  /* 0x3fe9999900077882 */ /* 0x000fe20000000000 */
[----:B------:R-:W1:Y:S01]  /*0530*/  LDCU UR5, c[0x0][0x3a8] ;  /* 0x00007500ff0577ac */ /* 0x000e620008000800 */
[----:B------:R-:W-:Y:S01]  /*0540*/  DADD R8, R8, UR6 ;  /* 0x0000000608087e29 */ /* 0x000fe20008000000 */
[----:B------:R-:W2:Y:S01]  /*0550*/  LDC.64 R10, c[0x0][0x380] ;  /* 0x0000e000ff0a7b82 */ /* 0x000ea20000000a00 */
[----:B------:R-:W-:Y:S01]  /*0560*/  IADD3 R13, PT, PT, R24, 0x1, RZ ;  /* 0x00000001180d7810 */ /* 0x000fe20007ffe0ff */
[----:B------:R-:W3:Y:S01]  /*0570*/  LDCU.64 UR6, c[0x0][0x3a0] ;  /* 0x00007400ff0677ac */ /* 0x000ee20008000a00 */
[----:B------:R-:W-:-:S04]  /*0580*/  USHF.L.U32 UR10, UR10, 0x8, URZ ;  /* 0x000000080a0a7899 */ /* 0x000fc800080006ff */
[----:B0-----:R-:W-:Y:S01]  /*0590*/  DMUL R6, R6, R8 ;  /* 0x0000000806067228 */ /* 0x001fe20000000000 */
[----:B------:R-:W-:Y:S01]  /*05a0*/  UMOV UR4, URZ ;  /* 0x000000ff00047c82 */ /* 0x000fe20008000000 */
[----:B------:R-:W-:-:S04]  /*05b0*/  VIADD R9, R24, 0xffffffff ;  /* 0xffffffff18097836 */ /* 0x000fc80000000000 */
[----:B------:R2:W0:Y:S01]  /*05c0*/  F2F.F32.F64 R0, R6 ;  /* 0x0000000600007310 */ /* 0x0004220000301000 */
[----:B-1----:R-:W-:Y:S02]  /*05d0*/  UIMAD.WIDE UR8, UR5, -0x6db6db6d, UR4 ;  /* 0x92492493050878a5 */ /* 0x002fe4000f8e0204 */
[C---:B------:R-:W-:Y:S02]  /*05e0*/  ISETP.GE.U32.AND P0, PT, R23.reuse, UR5, PT ;  /* 0x0000000517007c0c */ /* 0x040fe4000bf06070 */
[C---:B------:R-:W-:Y:S01]  /*05f0*/  ISETP.NE.AND P1, PT, R23.reuse, UR5, PT ;  /* 0x0000000517007c0c */ /* 0x040fe2000bf25270 */
[----:B---3--:R-:W-:Y:S01]  /*0600*/  UIMAD.WIDE.U32 UR6, UR10, 0x4, UR6 ;  /* 0x000000040a0678a5 */ /* 0x008fe2000f8e0006 */
[C---:B------:R-:W-:Y:S01]  /*0610*/  ISETP.NE.AND P0, PT, R23.reuse, RZ, !P0 ;  /* 0x000000ff1700720c */ /* 0x040fe20004705270 */
[----:B------:R-:W-:Y:S01]  /*0620*/  USHF.R.U32.HI UR4, URZ, 0x1f, UR9 ;  /* 0x0000001fff047899 */ /* 0x000fe20008011609 */
[----:B------:R-:W-:Y:S01]  /*0630*/  ISETP.EQ.OR P1, PT, R23, RZ, !P1 ;  /* 0x000000ff1700720c */ /* 0x000fe20004f22670 */
[----:B------:R-:W-:Y:S01]  /*0640*/  UIADD3 UR5, UP0, UPT, UR6, 0x4, URZ ;  /* 0x0000000406057890 */ /* 0x000fe2000ff1e0ff */
[----:B--2---:R-:W-:Y:S01]  /*0650*/  IMAD.WIDE.U32 R6, R9, 0x4, R10 ;  /* 0x0000000409067825 */ /* 0x004fe200078e000a */
[----:B------:R-:W-:-:S02]  /*0660*/  ULEA.HI.SX32 UR9, UR9, UR4, 0x1e ;  /* 0x0000000409097291 */ /* 0x000fc4000f8ff2ff */
[----:B------:R-:W-:Y:S01]  /*0670*/  UIADD3.X UR6, UPT, UPT, URZ, UR7, URZ, UP0, !UPT ;  /* 0x00000007ff067290 */ /* 0x000fe200087fe4ff */
[----:B------:R-:W-:Y:S01]  /*0680*/  IMAD.WIDE.U32 R8, R13, 0x4, R10 ;  /* 0x000000040d087825 */ /* 0x000fe200078e000a */
[----:B------:R-:W-:-:S03]  /*0690*/  UMOV UR4, URZ ;  /* 0x000000ff00047c82 */ /* 0x000fc60008000000 */
[----:B------:R-:W-:Y:S02]  /*06a0*/  IMAD.U32 R15, RZ, RZ, UR5 ;  /* 0x00000005ff0f7e24 */ /* 0x000fe4000f8e00ff */
[----:B0-----:R-:W-:-:S07]  /*06b0*/  IMAD.U32 R16, RZ, RZ, UR6 ;  /* 0x00000006ff107e24 */ /* 0x001fce000f8e00ff */
.L_x_4:
[----:B------:R-:W2:Y:S04]  /*06c0*/  @P0 LDG.E R10, desc[UR12][R6.64] ;  /* 0x0000000c060a0981 */ /* 0x000ea8000c1e1900 */
[----:B------:R-:W2:Y:S01]  /*06d0*/  @P0 LDG.E R11, desc[UR12][R8.64] ;  /* 0x0000000c080b0981 */ /* 0x000ea2000c1e1900 */
[----:B0----5:R-:W0:Y:S01]  /*06e0*/  @P0 F2F.F64.F32 R12, R26 ;  /* 0x0000001a000c0310 */ /* 0x021e220000201800 */
[----:B------:R-:W-:Y:S01]  /*06f0*/  ISETP.NE.AND P2, PT, R27, RZ, P0 ;  /* 0x000000ff1b00720c */ /* 0x000fe20000745270 */
[----:B0-----:R-:W-:Y:S01]  /*0700*/  @P0 DADD R12, R12, R12 ;  /* 0x000000000c0c0229 */ /* 0x001fe2000000000c */
[----:B--2---:R-:W-:-:S05]  /*0710*/  @P0 FADD R14, R10, R11 ;  /* 0x0000000b0a0e0221 */ /* 0x004fca0000000000 */
[----:B------:R-:W0:Y:S02]  /*0720*/  @P0 F2F.F64.F32 R10, R14 ;  /* 0x0000000e000a0310 */ /* 0x000e240000201800 */
[----:B0-----:R-:W-:-:S06]  /*0730*/  @P0 DADD R10, R10, -R12 ;  /* 0x000000000a0a0229 */ /* 0x001fcc000000080c */
[----:B------:R0:W1:Y:S02]  /*0740*/  @P0 F2F.F32.F64 R13, R10 ;  /* 0x0000000a000d0310 */ /* 0x0000640000301000 */
[----:B0-----:R-:W-:Y:S01]  /*0750*/  MOV R10, R15 ;  /* 0x0000000f000a7202 */ /* 0x001fe20000000f00 */
[----:B------:R-:W-:Y:S02]  /*0760*/  IMAD.MOV.U32 R11, RZ, RZ, R16 ;  /* 0x000000ffff0b7224 */ /* 0x000fe400078e0010 */
[----:B-1----:R-:W-:Y:S01]  /*0770*/  @P2 FFMA R13, R0, 10, R13 ;  /* 0x41200000000d2823 */ /* 0x002fe2000000000d */
[----:B------:R-:W-:-:S03]  /*0780*/  ISETP.NE.AND P2, PT, R23, UR9, PT ;  /* 0x0000000917007c0c */ /* 0x000fc6000bf45270 */
[----:B------:R-:W-:-:S04]  /*0790*/  @P0 FFMA R12, R28, R13, R25 ;  /* 0x0000000d1c0c0223 */ /* 0x000fc80000000019 */
[----:B------:R-:W-:-:S04]  /*07a0*/  @P0 FMUL R25, R29, R12 ;  /* 0x0000000c1d190220 */ /* 0x000fc80000400000 */
[----:B------:R-:W-:-:S05]  /*07b0*/  @P0 FADD R26, R26, R25 ;  /* 0x000000191a1a0221 */ /* 0x000fca0000000000 */
[----:B------:R0:W-:Y:S01]  /*07c0*/  @P0 STG.E desc[UR12][R2.64], R26 ;  /* 0x0000001a02000986 */ /* 0x0001e2000c10190c */
[----:B------:R-:W-:Y:S01]  /*07d0*/  BAR.SYNC.DEFER_BLOCKING 0x0 ;  /* 0x0000000000007b1d */ /* 0x000fe20000010000 */
[----:B0-----:R-:W-:-:S05]  /*07e0*/  @P1 IMAD.MOV.U32 R26, RZ, RZ, RZ ;  /* 0x000000ffff1a1224 */ /* 0x001fca00078e00ff */
[----:B------:R-:W-:Y:S04]  /*07f0*/  @P1 STG.E desc[UR12][R2.64], RZ ;  /* 0x000000ff02001986 */ /* 0x000fe8000c10190c */
[----:B------:R0:W-:Y:S04]  /*0800*/  @!P2 STG.E desc[UR12][R10.64+-0x4], R26 ;  /* 0xfffffc1a0a00a986 */ /* 0x0001e8000c10190c */
[----:B------:R-:W2:Y:S04]  /*0810*/  @P0 LDG.E R12, desc[UR12][R6.64] ;  /* 0x0000000c060c0981 */ /* 0x000ea8000c1e1900 */
[----:B------:R-:W2:Y:S01]  /*0820*/  @P0 LDG.E R13, desc[UR12][R8.64] ;  /* 0x0000000c080d0981 */ /* 0x000ea2000c1e1900 */
[----:B------:R-:W1:Y:S01]  /*0830*/  @P0 F2F.F64.F32 R14, R26 ;  /* 0x0000001a000e0310 */ /* 0x000e620000201800 */
[----:B------:R-:W-:Y:S01]  /*0840*/  ISETP.NE.AND P3, PT, R27, RZ, P0 ;  /* 0x000000ff1b00720c */ /* 0x000fe20000765270 */
[----:B-1----:R-:W-:Y:S01]  /*0850*/  @P0 DADD R14, R14, R14 ;  /* 0x000000000e0e0229 */ /* 0x002fe2000000000e */
[----:B--2---:R-:W-:-:S05]  /*0860*/  @P0 FADD R16, R12, R13 ;  /* 0x0000000d0c100221 */ /* 0x004fca0000000000 */
[----:B------:R-:W1:Y:S02]  /*0870*/  @P0 F2F.F64.F32 R12, R16 ;  /* 0x00000010000c0310 */ /* 0x000e640000201800 */
[----:B-1----:R-:W-:-:S06]  /*0880*/  @P0 DADD R12, -R14, R12 ;  /* 0x000000000e0c0229 */ /* 0x002fcc000000010c */
[----:B------:R-:W1:Y:S02]  /*0890*/  @P0 F2F.F32.F64 R15, R12 ;  /* 0x0000000c000f0310 */ /* 0x000e640000301000 */
[----:B-1----:R-:W-:-:S04]  /*08a0*/  @P3 FFMA R15, R0, 10, R15 ;  /* 0x41200000000f3823 */ /* 0x002fc8000000000f */
[----:B------:R-:W-:-:S04]  /*08b0*/  @P0 FFMA R14, R28, R15, R25 ;  /* 0x0000000f1c0e0223 */ /* 0x000fc80000000019 */
[----:B------:R-:W-:-:S04]  /*08c0*/  @P0 FMUL R25, R29, R14 ;  /* 0x0000000e1d190220 */ /* 0x000fc80000400000 */
[----:B0-----:R-:W-:-:S05]  /*08d0*/  @P0 FADD R26, R26, R25 ;  /* 0x000000191a1a0221 */ /* 0x001fca0000000000 */
[----:B------:R0:W-:Y:S01]  /*08e0*/  @P0 STG.E desc[UR12][R2.64], R26 ;  /* 0x0000001a02000986 */ /* 0x0001e2000c10190c */
[----:B------:R-:W-:Y:S06]  /*08f0*/  BAR.SYNC.DEFER_BLOCKING 0x0 ;  /* 0x0000000000007b1d */ /* 0x000fec0000010000 */
[----:B------:R-:W-:Y:S04]  /*0900*/  @P1 STG.E desc[UR12][R2.64], RZ ;  /* 0x000000ff02001986 */ /* 0x000fe8000c10190c */
[----:B------:R-:W2:Y:S04]  /*0910*/  @P0 LDG.E R16, desc[UR12][R6.64] ;  /* 0x0000000c06100981 */ /* 0x000ea8000c1e1900 */
[----:B------:R-:W2:Y:S01]  /*0920*/  @P0 LDG.E R17, desc[UR12][R8.64] ;  /* 0x0000000c08110981 */ /* 0x000ea2000c1e1900 */
[----:B0-----:R-:W-:Y:S01]  /*0930*/  @P1 IMAD.MOV.U32 R26, RZ, RZ, RZ ;  /* 0x000000ffff1a1224 */ /* 0x001fe200078e00ff */
[----:B------:R-:W-:-:S03]  /*0940*/  ISETP.NE.AND P3, PT, R27, RZ, P0 ;  /* 0x000000ff1b00720c */ /* 0x000fc60000765270 */
[----:B------:R-:W0:Y:S02]  /*0950*/  @P0 F2F.F64.F32 R14, R26 ;  /* 0x0000001a000e0310 */ /* 0x000e240000201800 */
[----:B0-----:R-:W-:Y:S01]  /*0960*/  @P0 DADD R14, R14, R14 ;  /* 0x000000000e0e0229 */ /* 0x001fe2000000000e */
[----:B--2---:R-:W-:-:S05]  /*0970*/  @P0 FADD R16, R16, R17 ;  /* 0x0000001110100221 */ /* 0x004fca0000000000 */
[----:B------:R-:W0:Y:S02]  /*0980*/  @P0 F2F.F64.F32 R12, R16 ;  /* 0x00000010000c0310 */ /* 0x000e240000201800 */
[----:B0-----:R-:W-:-:S06]  /*0990*/  @P0 DADD R12, -R14, R12 ;  /* 0x000000000e0c0229 */ /* 0x001fcc000000010c */
[----:B------:R-:W0:Y:S02]  /*09a0*/  @P0 F2F.F32.F64 R15, R12 ;  /* 0x0000000c000f0310 */ /* 0x000e240000301000 */
[----:B0-----:R-:W-:-:S04]  /*09b0*/  @P3 FFMA R15, R0, 10, R15 ;  /* 0x41200000000f3823 */ /* 0x001fc8000000000f */
[----:B------:R-:W-:-:S04]  /*09c0*/  @P0 FFMA R14, R28, R15, R25 ;  /* 0x0000000f1c0e0223 */ /* 0x000fc80000000019 */
[----:B------:R-:W-:-:S04]  /*09d0*/  @P0 FMUL R25, R29, R14 ;  /* 0x0000000e1d190220 */ /* 0x000fc80000400000 */
[----:B------:R-:W-:-:S05]  /*09e0*/  @P0 FADD R26, R26, R25 ;  /* 0x000000191a1a0221 */ /* 0x000fca0000000000 */
[----:B------:R0:W-:Y:S01]  /*09f0*/  @P0 STG.E desc[UR12][R2.64], R26 ;  /* 0x0000001a02000986 */ /* 0x0001e2000c10190c */
[----:B------:R-:W-:Y:S01]  /*0a00*/  BAR.SYNC.DEFER_BLOCKING 0x0 ;  /* 0x0000000000007b1d */ /* 0x000fe20000010000 */
[----:B0-----:R-:W-:-:S05]  /*0a10*/  @P1 MOV R26, RZ ;  /* 0x000000ff001a1202 */ /* 0x001fca0000000f00 */
[----:B------:R-:W-:Y:S04]  /*0a20*/  @P1 STG.E desc[UR12][R2.64], RZ ;  /* 0x000000ff02001986 */ /* 0x000fe8000c10190c */
[----:B------:R0:W-:Y:S04]  /*0a30*/  @!P2 STG.E desc[UR12][R10.64], R26 ;  /* 0x0000001a0a00a986 */ /* 0x0001e8000c10190c */
[----:B------:R-:W2:Y:S04]  /*0a40*/  @P0 LDG.E R12, desc[UR12][R6.64] ;  /* 0x0000000c060c0981 */ /* 0x000ea8000c1e1900 */
[----:B------:R-:W2:Y:S01]  /*0a50*/  @P0 LDG.E R13, desc[UR12][R8.64] ;  /* 0x0000000c080d0981 */ /* 0x000ea2000c1e1900 */
[----:B------:R-:W1:Y:S01]  /*0a60*/  @P0 F2F.F64.F32 R14, R26 ;  /* 0x0000001a000e0310 */ /* 0x000e620000201800 */
[----:B------:R-:W-:Y:S01]  /*0a70*/  ISETP.NE.AND P2, PT, R27, RZ, P0 ;  /* 0x000000ff1b00720c */ /* 0x000fe20000745270 */
[----:B------:R-:W-:-:S04]  /*0a80*/  UIADD3 UR4, UPT, UPT, UR4, 0x4, URZ ;  /* 0x0000000404047890 */ /* 0x000fc8000fffe0ff */
[----:B------:R-:W-:Y:S01]  /*0a90*/  UISETP.NE.AND UP0, UPT, UR4, 0x200, UPT ;  /* 0x000002000400788c */ /* 0x000fe2000bf05270 */
[----:B-1----:R-:W-:Y:S01]  /*0aa0*/  @P0 DADD R14, R14, R14 ;  /* 0x000000000e0e0229 */ /* 0x002fe2000000000e */
[----:B--2---:R-:W-:-:S04]  /*0ab0*/  @P0 FADD R16, R12, R13 ;  /* 0x0000000d0c100221 */ /* 0x004fc80000000000 */
[----:B------:R-:W1:Y:S03]  /*0ac0*/  @P0 F2F.F64.F32 R12, R16 ;  /* 0x00000010000c0310 */ /* 0x000e660000201800 */
[----:B-1----:R-:W-:-:S06]  /*0ad0*/  @P0 DADD R12, -R14, R12 ;  /* 0x000000000e0c0229 */ /* 0x002fcc000000010c */
[----:B------:R-:W1:Y:S02]  /*0ae0*/  @P0 F2F.F32.F64 R15, R12 ;  /* 0x0000000c000f0310 */ /* 0x000e640000301000 */
[----:B-1----:R-:W-:-:S04]  /*0af0*/  @P2 FFMA R15, R0, 10, R15 ;  /* 0x41200000000f2823 */ /* 0x002fc8000000000f */
[----:B------:R-:W-:Y:S01]  /*0b00*/  @P0 FFMA R14, R28, R15, R25 ;  /* 0x0000000f1c0e0223 */ /* 0x000fe20000000019 */
[----:B------:R-:W-:-:S03]  /*0b10*/  IADD3 R15, P2, PT, R10, 0x8, RZ ;  /* 0x000000080a0f7810 */ /* 0x000fc60007f5e0ff */
[----:B------:R-:W-:Y:S02]  /*0b20*/  @P0 FMUL R25, R29, R14 ;  /* 0x0000000e1d190220 */ /* 0x000fe40000400000 */
[----:B------:R-:W-:Y:S02]  /*0b30*/  IMAD.X R16, RZ, RZ, R11, P2 ;  /* 0x000000ffff107224 */ /* 0x000fe400010e060b */
[----:B0-----:R-:W-:-:S05]  /*0b40*/  @P0 FADD R26, R26, R25 ;  /* 0x000000191a1a0221 */ /* 0x001fca0000000000 */
[----:B------:R0:W-:Y:S01]  /*0b50*/  @P0 STG.E desc[UR12][R2.64], R26 ;  /* 0x0000001a02000986 */ /* 0x0001e2000c10190c */
[----:B------:R-:W-:Y:S01]  /*0b60*/  BAR.SYNC.DEFER_BLOCKING 0x0 ;  /* 0x0000000000007b1d */ /* 0x000fe20000010000 */
[----:B0-----:R-:W-:-:S05]  /*0b70*/  @P1 IMAD.MOV.U32 R26, RZ, RZ, RZ ;  /* 0x000000ffff1a1224 */ /* 0x001fca00078e00ff */
[----:B------:R0:W-:Y:S01]  /*0b80*/  @P1 STG.E desc[UR12][R2.64], RZ ;  /* 0x000000ff02001986 */ /* 0x0001e2000c10190c */
[----:B------:R-:W-:Y:S05]  /*0b90*/  BRA.U UP0, `(.L_x_4) ;  /* 0xfffffff900c87547 */ /* 0x000fea000b83ffff */
[----:B------:R-:W-:Y:S01]  /*0ba0*/  STG.E desc[UR12][R4.64], R25 ;  /* 0x0000001904007986 */ /* 0x000fe2000c10190c */
[----:B------:R-:W-:Y:S05]  /*0bb0*/  EXIT ;  /* 0x000000000000794d */ /* 0x000fea0003800000 */
        .weak           $__internal_0_$__cuda_sm20_div_rn_f64_full
        .type           $__internal_0_$__cuda_sm20_div_rn_f64_full,@function
        .size           $__internal_0_$__cuda_sm20_div_rn_f64_full,(.L_x_11 - $__internal_0_$__cuda_sm20_div_rn_f64_full)
$__internal_0_$__cuda_sm20_div_rn_f64_full:
[C---:B------:R-:W-:Y:S01]  /*0bc0*/  FSETP.GEU.AND P0, PT, |R11|.reuse, 1.469367938527859385e-39, PT ;  /* 0x001000000b00780b */ /* 0x040fe20003f0e200 */
[----:B------:R-:W-:Y:S01]  /*0bd0*/  IMAD.MOV.U32 R14, RZ, RZ, 0x1 ;  /* 0x00000001ff0e7424 */ /* 0x000fe200078e00ff */
[----:B------:R-:W-:Y:S01]  /*0be0*/  LOP3.LUT R8, R11, 0x800fffff, RZ, 0xc0, !PT ;  /* 0x800fffff0b087812 */ /* 0x000fe200078ec0ff */
[----:B------:R-:W-:Y:S01]  /*0bf0*/  IMAD.MOV.U32 R0, RZ, RZ, 0x1ca00000 ;  /* 0x1ca00000ff007424 */ /* 0x000fe200078e00ff */
[C---:B------:R-:W-:Y:S01]  /*0c00*/  FSETP.GEU.AND P2, PT, |R13|.reuse, 1.469367938527859385e-39, PT ;  /* 0x001000000d00780b */ /* 0x040fe20003f4e200 */
[----:B------:R-:W-:Y:S01]  /*0c10*/  BSSY.RECONVERGENT B1, `(.L_x_5) ;  /* 0x0000052000017945 */ /* 0x000fe20003800200 */
[----:B------:R-:W-:Y:S02]  /*0c20*/  LOP3.LUT R9, R8, 0x3ff00000, RZ, 0xfc, !PT ;  /* 0x3ff0000008097812 */ /* 0x000fe400078efcff */
[----:B------:R-:W-:Y:S02]  /*0c30*/  MOV R8, R10 ;  /* 0x0000000a00087202 */ /* 0x000fe40000000f00 */
[----:B------:R-:W-:-:S02]  /*0c40*/  LOP3.LUT R30, R13, 0x7ff00000, RZ, 0xc0, !PT ;  /* 0x7ff000000d1e7812 */ /* 0x000fc400078ec0ff */
[C---:B------:R-:W-:Y:S01]  /*0c50*/  LOP3.LUT R31, R11.reuse, 0x7ff00000, RZ, 0xc0, !PT ;  /* 0x7ff000000b1f7812 */ /* 0x040fe200078ec0ff */
[----:B------:R-:W-:Y:S02]  /*0c60*/  @!P0 DMUL R8, R10, 8.98846567431157953865e+307 ;  /* 0x7fe000000a088828 */ /* 0x000fe40000000000 */
[----:B------:R-:W-:Y:S01]  /*0c70*/  IMAD.MOV.U32 R32, RZ, RZ, R30 ;  /* 0x000000ffff207224 */ /* 0x000fe200078e001e */
[C---:B------:R-:W-:Y:S02]  /*0c80*/  ISETP.GE.U32.AND P1, PT, R30.reuse, R31, PT ;  /* 0x0000001f1e00720c */ /* 0x040fe40003f26070 */
[----:B------:R-:W-:Y:S01]  /*0c90*/  @!P2 LOP3.LUT R19, R11, 0x7ff00000, RZ, 0xc0, !PT ;  /* 0x7ff000000b13a812 */ /* 0x000fe200078ec0ff */
[----:B------:R-:W0:Y:S03]  /*0ca0*/  MUFU.RCP64H R15, R9 ;  /* 0x00000009000f7308 */ /* 0x000e260000001800 */
[----:B------:R-:W-:-:S02]  /*0cb0*/  @!P2 ISETP.GE.U32.AND P3, PT, R30, R19, PT ;  /* 0x000000131e00a20c */ /* 0x000fc40003f66070 */
[----:B------:R-:W-:Y:S02]  /*0cc0*/  @!P0 LOP3.LUT R31, R9, 0x7ff00000, RZ, 0xc0, !PT ;  /* 0x7ff00000091f8812 */ /* 0x000fe400078ec0ff */
[----:B------:R-:W-:-:S04]  /*0cd0*/  @!P2 SEL R19, R0, 0x63400000, !P3 ;  /* 0x634000000013a807 */ /* 0x000fc80005800000 */
[----:B------:R-:W-:-:S04]  /*0ce0*/  @!P2 LOP3.LUT R20, R19, 0x80000000, R13, 0xf8, !PT ;  /* 0x800000001314a812 */ /* 0x000fc800078ef80d */
[----:B------:R-:W-:Y:S01]  /*0cf0*/  @!P2 LOP3.LUT R21, R20, 0x100000, RZ, 0xfc, !PT ;  /* 0x001000001415a812 */ /* 0x000fe200078efcff */
[----:B------:R-:W-:Y:S01]  /*0d00*/  @!P2 IMAD.MOV.U32 R20, RZ, RZ, RZ ;  /* 0x000000ffff14a224 */ /* 0x000fe200078e00ff */
[----:B0-----:R-:W-:-:S08]  /*0d10*/  DFMA R16, R14, -R8, 1 ;  /* 0x3ff000000e10742b */ /* 0x001fd00000000808 */
[----:B------:R-:W-:-:S08]  /*0d20*/  DFMA R16, R16, R16, R16 ;  /* 0x000000101010722b */ /* 0x000fd00000000010 */
[----:B------:R-:W-:Y:S01]  /*0d30*/  DFMA R16, R14, R16, R14 ;  /* 0x000000100e10722b */ /* 0x000fe2000000000e */
[----:B------:R-:W-:Y:S02]  /*0d40*/  SEL R15, R0, 0x63400000, !P1 ;  /* 0x63400000000f7807 */ /* 0x000fe40004800000 */
[----:B------:R-:W-:Y:S02]  /*0d50*/  MOV R14, R12 ;  /* 0x0000000c000e7202 */ /* 0x000fe40000000f00 */
[----:B------:R-:W-:-:S03]  /*0d60*/  LOP3.LUT R15, R15, 0x800fffff, R13, 0xf8, !PT ;  /* 0x800fffff0f0f7812 */ /* 0x000fc600078ef80d */
[----:B------:R-:W-:-:S03]  /*0d70*/  DFMA R18, R16, -R8, 1 ;  /* 0x3ff000001012742b */ /* 0x000fc60000000808 */
[----:B------:R-:W-:-:S05]  /*0d80*/  @!P2 DFMA R14, R14, 2, -R20 ;  /* 0x400000000e0ea82b */ /* 0x000fca0000000814 */
[----:B------:R-:W-:-:S05]  /*0d90*/  DFMA R18, R16, R18, R16 ;  /* 0x000000121012722b */ /* 0x000fca0000000010 */
[----:B------:R-:W-:-:S03]  /*0da0*/  @!P2 LOP3.LUT R32, R15, 0x7ff00000, RZ, 0xc0, !PT ;  /* 0x7ff000000f20a812 */ /* 0x000fc600078ec0ff */
[----:B------:R-:W-:Y:S01]  /*0db0*/  DMUL R16, R18, R14 ;  /* 0x0000000e12107228 */ /* 0x000fe20000000000 */
[----:B------:R-:W-:-:S04]  /*0dc0*/  IADD3 R33, PT, PT, R32, -0x1, RZ ;  /* 0xffffffff20217810 */ /* 0x000fc80007ffe0ff */
[----:B------:R-:W-:Y:S01]  /*0dd0*/  ISETP.GT.U32.AND P0, PT, R33, 0x7feffffe, PT ;  /* 0x7feffffe2100780c */ /* 0x000fe20003f04070 */
[----:B------:R-:W-:Y:S02]  /*0de0*/  VIADD R33, R31, 0xffffffff ;  /* 0xffffffff1f217836 */ /* 0x000fe40000000000 */
[----:B------:R-:W-:-:S03]  /*0df0*/  DFMA R20, R16, -R8, R14 ;  /* 0x800000081014722b */ /* 0x000fc6000000000e */
[----:B------:R-:W-:-:S05]  /*0e00*/  ISETP.GT.U32.OR P0, PT, R33, 0x7feffffe, P0 ;  /* 0x7feffffe2100780c */ /* 0x000fca0000704470 */
[----:B------:R-:W-:-:S08]  /*0e10*/  DFMA R20, R18, R20, R16 ;  /* 0x000000141214722b */ /* 0x000fd00000000010 */
[----:B------:R-:W-:Y:S05]  /*0e20*/  @P0 BRA `(.L_x_6) ;  /* 0x00000000006c0947 */ /* 0x000fea0003800000 */
[----:B------:R-:W-:-:S04]  /*0e30*/  LOP3.LUT R13, R11, 0x7ff00000, RZ, 0xc0, !PT ;  /* 0x7ff000000b0d7812 */ /* 0x000fc800078ec0ff */
[CC--:B------:R-:W-:Y:S02]  /*0e40*/  VIADDMNMX R12, R30.reuse, -R13.reuse, 0xb9600000, !PT ;  /* 0xb96000001e0c7446 */ /* 0x0c0fe4000780090d */
[----:B------:R-:W-:Y:S02]  /*0e50*/  ISETP.GE.U32.AND P0, PT, R30, R13, PT ;  /* 0x0000000d1e00720c */ /* 0x000fe40003f06070 */
[----:B------:R-:W-:Y:S02]  /*0e60*/  VIMNMX R12, PT, PT, R12, 0x46a00000, PT ;  /* 0x46a000000c0c7848 */ /* 0x000fe40003fe0100 */
[----:B------:R-:W-:-:S05]  /*0e70*/  SEL R13, R0, 0x63400000, !P0 ;  /* 0x63400000000d7807 */ /* 0x000fca0004000000 */
[----:B------:R-:W-:Y:S02]  /*0e80*/  IMAD.IADD R0, R12, 0x1, -R13 ;  /* 0x000000010c007824 */ /* 0x000fe400078e0a0d */
[----:B------:R-:W-:-:S03]  /*0e90*/  IMAD.MOV.U32 R12, RZ, RZ, RZ ;  /* 0x000000ffff0c7224 */ /* 0x000fc600078e00ff */
[----:B------:R-:W-:-:S06]  /*0ea0*/  IADD3 R13, PT, PT, R0, 0x7fe00000, RZ ;  /* 0x7fe00000000d7810 */ /* 0x000fcc0007ffe0ff */
[----:B------:R-:W-:-:S10]  /*0eb0*/  DMUL R16, R20, R12 ;  /* 0x0000000c14107228 */ /* 0x000fd40000000000 */
[----:B------:R-:W-:-:S13]  /*0ec0*/  FSETP.GTU.AND P0, PT, |R17|, 1.469367938527859385e-39, PT ;  /* 0x001000001100780b */ /* 0x000fda0003f0c200 */
[----:B------:R-:W-:Y:S05]  /*0ed0*/  @P0 BRA `(.L_x_7) ;  /* 0x0000000000940947 */ /* 0x000fea0003800000 */
[----:B------:R-:W-:Y:S01]  /*0ee0*/  DFMA R8, R20, -R8, R14 ;  /* 0x800000081408722b */ /* 0x000fe2000000000e */
[----:B------:R-:W-:-:S09]  /*0ef0*/  IMAD.MOV.U32 R12, RZ, RZ, RZ ;  /* 0x000000ffff0c7224 */ /* 0x000fd200078e00ff */
[C---:B------:R-:W-:Y:S02]  /*0f00*/  FSETP.NEU.AND P0, PT, R9.reuse, RZ, PT ;  /* 0x000000ff0900720b */ /* 0x040fe40003f0d000 */
[----:B------:R-:W-:-:S04]  /*0f10*/  LOP3.LUT R11, R9, 0x80000000, R11, 0x48, !PT ;  /* 0x80000000090b7812 */ /* 0x000fc800078e480b */
[----:B------:R-:W-:-:S07]  /*0f20*/  LOP3.LUT R13, R11, R13, RZ, 0xfc, !PT ;  /* 0x0000000d0b0d7212 */ /* 0x000fce00078efcff */
[----:B------:R-:W-:Y:S05]  /*0f30*/  @!P0 BRA `(.L_x_7) ;  /* 0x00000000007c8947 */ /* 0x000fea0003800000 */
[----:B------:R-:W-:Y:S01]  /*0f40*/  IADD3 R9, PT, PT, -R0, RZ, RZ ;  /* 0x000000ff00097210 */ /* 0x000fe20007ffe1ff */
[----:B------:R-:W-:Y:S01]  /*0f50*/  IMAD.MOV.U32 R8, RZ, RZ, RZ ;  /* 0x000000ffff087224 */ /* 0x000fe200078e00ff */
[----:B------:R-:W-:-:S05]  /*0f60*/  DMUL.RP R12, R20, R12 ;  /* 0x0000000c140c7228 */ /* 0x000fca0000008000 */
[----:B------:R-:W-:-:S05]  /*0f70*/  DFMA R8, R16, -R8, R20 ;  /* 0x800000081008722b */ /* 0x000fca0000000014 */
[----:B------:R-:W-:Y:S02]  /*0f80*/  LOP3.LUT R11, R13, R11, RZ, 0x3c, !PT ;  /* 0x0000000b0d0b7212 */ /* 0x000fe400078e3cff */
[----:B------:R-:W-:-:S04]  /*0f90*/  IADD3 R8, PT, PT, -R0, -0x43300000, RZ ;  /* 0xbcd0000000087810 */ /* 0x000fc80007ffe1ff */
[----:B------:R-:W-:-:S04]  /*0fa0*/  FSETP.NEU.AND P0, PT, |R9|, R8, PT ;  /* 0x000000080900720b */ /* 0x000fc80003f0d200 */
[----:B------:R-:W-:Y:S02]  /*0fb0*/  FSEL R16, R12, R16, !P0 ;  /* 0x000000100c107208 */ /* 0x000fe40004000000 */
[----:B------:R-:W-:Y:S01]  /*0fc0*/  FSEL R17, R11, R17, !P0 ;  /* 0x000000110b117208 */ /* 0x000fe20004000000 */
[----:B------:R-:W-:Y:S06]  /*0fd0*/  BRA `(.L_x_7) ;  /* 0x0000000000547947 */ /* 0x000fec0003800000 */
.L_x_6:
[----:B------:R-:W-:-:S14]  /*0fe0*/  DSETP.NAN.AND P0, PT, R12, R12, PT ;  /* 0x0000000c0c00722a */ /* 0x000fdc0003f08000 */
[----:B------:R-:W-:Y:S05]  /*0ff0*/  @P0 BRA `(.L_x_8) ;  /* 0x0000000000440947 */ /* 0x000fea0003800000 */
[----:B------:R-:W-:-:S14]  /*1000*/  DSETP.NAN.AND P0, PT, R10, R10, PT ;  /* 0x0000000a0a00722a */ /* 0x000fdc0003f08000 */
[----:B------:R-:W-:Y:S05]  /*1010*/  @P0 BRA `(.L_x_9) ;  /* 0x0000000000300947 */ /* 0x000fea0003800000 */
[----:B------:R-:W-:Y:S01]  /*1020*/  ISETP.NE.AND P0, PT, R32, R31, PT ;  /* 0x0000001f2000720c */ /* 0x000fe20003f05270 */
[----:B------:R-:W-:Y:S01]  /*1030*/  IMAD.MOV.U32 R16, RZ, RZ, 0x0 ;  /* 0x00000000ff107424 */ /* 0x000fe200078e00ff */
[----:B------:R-:W-:-:S11]  /*1040*/  MOV R17, 0xfff80000 ;  /* 0xfff8000000117802 */ /* 0x000fd60000000f00 */
[----:B------:R-:W-:Y:S05]  /*1050*/  @!P0 BRA `(.L_x_7) ;  /* 0x0000000000348947 */ /* 0x000fea0003800000 */
[----:B------:R-:W-:Y:S02]  /*1060*/  ISETP.NE.AND P0, PT, R32, 0x7ff00000, PT ;  /* 0x7ff000002000780c */ /* 0x000fe40003f05270 */
[----:B------:R-:W-:Y:S02]  /*1070*/  LOP3.LUT R17, R13, 0x80000000, R11, 0x48, !PT ;  /* 0x800000000d117812 */ /* 0x000fe400078e480b */
[----:B------:R-:W-:-:S13]  /*1080*/  ISETP.EQ.OR P0, PT, R31, RZ, !P0 ;  /* 0x000000ff1f00720c */ /* 0x000fda0004702670 */
[----:B------:R-:W-:Y:S01]  /*1090*/  @P0 LOP3.LUT R0, R17, 0x7ff00000, RZ, 0xfc, !PT ;  /* 0x7ff0000011000812 */ /* 0x000fe200078efcff */
[----:B------:R-:W-:Y:S02]  /*10a0*/  @!P0 IMAD.MOV.U32 R16, RZ, RZ, RZ ;  /* 0x000000ffff108224 */ /* 0x000fe400078e00ff */
[----:B------:R-:W-:Y:S01]  /*10b0*/  @P0 IMAD.MOV.U32 R16, RZ, RZ, RZ ;  /* 0x000000ffff100224 */ /* 0x000fe200078e00ff */
[----:B------:R-:W-:Y:S01]  /*10c0*/  @P0 MOV R17, R0 ;  /* 0x0000000000110202 */ /* 0x000fe20000000f00 */
[----:B------:R-:W-:Y:S06]  /*10d0*/  BRA `(.L_x_7) ;  /* 0x0000000000147947 */ /* 0x000fec0003800000 */
.L_x_9:
[----:B------:R-:W-:Y:S01]  /*10e0*/  LOP3.LUT R17, R11, 0x80000, RZ, 0xfc, !PT ;  /* 0x000800000b117812 */ /* 0x000fe200078efcff */
[----:B------:R-:W-:Y:S01]  /*10f0*/  IMAD.MOV.U32 R16, RZ, RZ, R10 ;  /* 0x000000ffff107224 */ /* 0x000fe200078e000a */
[----:B------:R-:W-:Y:S06]  /*1100*/  BRA `(.L_x_7) ;  /* 0x0000000000087947 */ /* 0x000fec0003800000 */
.L_x_8:
[----:B------:R-:W-:Y:S01]  /*1110*/  LOP3.LUT R17, R13, 0x80000, RZ, 0xfc, !PT ;  /* 0x000800000d117812 */ /* 0x000fe200078efcff */
[----:B------:R-:W-:-:S07]  /*1120*/  IMAD.MOV.U32 R16, RZ, RZ, R12 ;  /* 0x000000ffff107224 */ /* 0x000fce00078e000c */
.L_x_7:
[----:B------:R-:W-:Y:S05]  /*1130*/  BSYNC.RECONVERGENT B1 ;  /* 0x0000000000017941 */ /* 0x000fea0003800200 */
.L_x_5:
[----:B------:R-:W-:Y:S01]  /*1140*/  MOV R8, R22 ;  /* 0x0000001600087202 */ /* 0x000fe20000000f00 */
[----:B------:R-:W-:-:S04]  /*1150*/  IMAD.MOV.U32 R9, RZ, RZ, 0x0 ;  /* 0x00000000ff097424 */ /* 0x000fc800078e00ff */
[----:B------:R-:W-:Y:S05]  /*1160*/  RET.REL.NODEC R8 `(_Z6avancePfS_S_PKfS_iS1_S1_Pbf) ;  /* 0xffffffec08a47950 */ /* 0x000fea0003c3ffff */
.L_x_10:
[----:B------:R-:W-:-:S00]  /*1170*/  BRA `(.L_x_10) ;  /* 0xfffffffc00fc7947 */ /* 0x000fc0000383ffff */
[----:B------:R-:W-:-:S00]  /*1180*/  NOP ;  /* 0x0000000000007918 */ /* 0x000fc00000000000 */
[----:B------:R-:W-:-:S00]  /*1190*/  NOP ;  /* 0x0000000000007918 */ /* 0x000fc00000000000 */
[----:B------:R-:W-:-:S00]  /*11a0*/  NOP ;  /* 0x0000000000007918 */ /* 0x000fc00000000000 */
[----:B------:R-:W-:-:S00]  /*11b0*/  NOP ;  /* 0x0000000000007918 */ /* 0x000fc00000000000 */
[----:B------:R-:W-:-:S00]  /*11c0*/  NOP ;  /* 0x0000000000007918 */ /* 0x000fc00000000000 */
[----:B------:R-:W-:-:S00]  /*11d0*/  NOP ;  /* 0x0000000000007918 */ /* 0x000fc00000000000 */
[----:B------:R-:W-:-:S00]  /*11e0*/  NOP ;  /* 0x0000000000007918 */ /* 0x000fc00000000000 */
[----:B------:R-:W-:-:S00]  /*11f0*/  NOP ;  /* 0x0000000000007918 */ /* 0x000fc00000000000 */
.L_x_11:


//--------------------- .nv.shared.reserved.0     --------------------------
	.section	.nv.shared.reserved.0,"aw",@nobits
	.weak		__nv_reservedSMEM_offset_0_alias
	.size		__nv_reservedSMEM_offset_0_alias, 0, 64
	.other		__nv_reservedSMEM_offset_0_alias,@"STO_CUDA_RESERVED_SHARED STV_DEFAULT"
__nv_reservedSMEM_offset_0_alias:
	.zero		0
	.zero		64


//--------------------- .nv.constant0._Z6avancePfS_S_PKfS_iS1_S1_Pbf --------------------------
	.section	.nv.constant0._Z6avancePfS_S_PKfS_iS1_S1_Pbf,"a",@progbits
	.sectionflags	@""
	.align	4
.nv.constant0._Z6avancePfS_S_PKfS_iS1_S1_Pbf:
	.zero		972


//--------------------- SYMBOLS --------------------------

	.type		.nv.reservedSmem.offset0,@object
	.size		.nv.reservedSmem.offset0,0x4
